//
// Generated by NVIDIA NVVM Compiler
//
// Compiler Build ID: CL-36424714
// Cuda compilation tools, release 13.0, V13.0.88
// Based on NVVM 20.0.0
//

.version 9.0
.target sm_100
.address_size 64

	// .globl	_Z6launchPjPcjPhS1_

.visible .entry _Z6launchPjPcjPhS1_(
	.param .u64 .ptr .align 1 _Z6launchPjPcjPhS1__param_0,
	.param .u64 .ptr .align 1 _Z6launchPjPcjPhS1__param_1,
	.param .u32 _Z6launchPjPcjPhS1__param_2,
	.param .u64 .ptr .align 1 _Z6launchPjPcjPhS1__param_3,
	.param .u64 .ptr .align 1 _Z6launchPjPcjPhS1__param_4
)
{
	.reg .pred 	%p<11>;
	.reg .b16 	%rs<4>;
	.reg .b32 	%r<20>;
	.reg .b64 	%rd<29>;

	ld.param.u64 	%rd8, [_Z6launchPjPcjPhS1__param_0];
	ld.param.u64 	%rd10, [_Z6launchPjPcjPhS1__param_1];
	ld.param.u32 	%r11, [_Z6launchPjPcjPhS1__param_2];
	ld.param.u64 	%rd11, [_Z6launchPjPcjPhS1__param_3];
	ld.param.u64 	%rd9, [_Z6launchPjPcjPhS1__param_4];
	cvta.to.global.u64 	%rd1, %rd11;
	cvta.to.global.u64 	%rd2, %rd10;
	mov.u32 	%r12, %ctaid.x;
	mov.u32 	%r1, %ntid.x;
	mov.u32 	%r13, %tid.x;
	mad.lo.s32 	%r18, %r12, %r1, %r13;
	setp.ge.u32 	%p1, %r18, %r11;
	@%p1 bra 	$L__BB0_10;
	cvta.to.global.u64 	%rd3, %rd8;
	mov.u32 	%r14, %nctaid.x;
	mul.lo.s32 	%r3, %r14, %r1;
	cvta.to.global.u64 	%rd4, %rd9;
$L__BB0_2:
	cvt.s64.s32 	%rd12, %r18;
	add.s64 	%rd13, %rd2, %rd12;
	ld.global.u8 	%rs1, [%rd13];
	setp.eq.s16 	%p2, %rs1, 78;
	@%p2 bra 	$L__BB0_9;
	cvt.u64.u16 	%rd14, %rs1;
	cvt.s64.s8 	%rd15, %rd14;
	add.s64 	%rd16, %rd1, %rd15;
	ld.global.u8 	%rd17, [%rd16];
	add.s64 	%rd28, %rd17, -1;
	mov.u32 	%r19, %r18;
$L__BB0_4:
	shl.b64 	%rd18, %rd28, 2;
	add.s64 	%rd19, %rd3, %rd18;
	ld.global.u32 	%r6, [%rd19];
	mul.lo.s32 	%r7, %r6, 5;
	mul.wide.s32 	%rd20, %r7, 4;
	add.s64 	%rd21, %rd3, %rd20;
	ld.global.u32 	%r8, [%rd21+16];
	setp.eq.s32 	%p3, %r8, 0;
	@%p3 bra 	$L__BB0_6;
	cvt.s64.s32 	%rd22, %r8;
	add.s64 	%rd23, %rd4, %rd22;
	mov.b16 	%rs3, 49;
	st.global.u8 	[%rd23+-1], %rs3;
$L__BB0_6:
	add.s32 	%r9, %r19, 1;
	setp.gt.u32 	%p4, %r9, %r11;
	setp.eq.s32 	%p5, %r6, 0;
	or.pred  	%p6, %p4, %p5;
	@%p6 bra 	$L__BB0_9;
	cvt.s64.s32 	%rd24, %r19;
	add.s64 	%rd25, %rd2, %rd24;
	ld.global.s8 	%rs2, [%rd25+1];
	setp.lt.s16 	%p7, %rs2, 65;
	setp.eq.s16 	%p8, %rs2, 78;
	or.pred  	%p9, %p8, %p7;
	@%p9 bra 	$L__BB0_9;
	cvt.s64.s16 	%rd26, %rs2;
	add.s64 	%rd27, %rd1, %rd26;
	ld.global.u8 	%r15, [%rd27];
	add.s32 	%r16, %r7, %r15;
	add.s32 	%r17, %r16, -1;
	cvt.s64.s32 	%rd28, %r17;
	mov.u32 	%r19, %r9;
	bra.uni 	$L__BB0_4;
$L__BB0_9:
	add.s32 	%r18, %r18, %r3;
	setp.lt.u32 	%p10, %r18, %r11;
	@%p10 bra 	$L__BB0_2;
$L__BB0_10:
	ret;

}


// ===== COMPILED SASS (sm_100) =====

	.target	sm_100

	.elftype	@"ET_EXEC"


//--------------------- .note.nv.tkinfo           --------------------------
	.section	.note.nv.tkinfo,"",@"SHT_NOTE"
	.sectionflags	@"SHF_NOTE_NV_TKINFO"
	.tkinfo
        /*0018*/ 	.word	0x00000002
        /*0030*/ 	.string	""
        /*0030*/ 	.string	"ptxas"
        /*0030*/ 	.string	"Cuda compilation tools, release 13.0, V13.0.88"
        /*0030*/ 	.string	"Build cuda_13.0.r13.0/compiler.36424714_0"
        /*0030*/ 	.string	"-arch sm_100 -m 64 "



//--------------------- .note.nv.cuinfo           --------------------------
	.section	.note.nv.cuinfo,"",@"SHT_NOTE"
	.sectionflags	@"SHF_NOTE_NV_CUINFO"
        /*0018*/ 	.short	0x0002
        /*001a*/ 	.short	0x0064
        /*001c*/ 	.short	0x0082
	.zero		2


//--------------------- .nv.info                  --------------------------
	.section	.nv.info,"",@"SHT_CUDA_INFO"
	.align	4


	//----- nvinfo : EIATTR_REGCOUNT
	.align		4
        /*0000*/ 	.byte	0x04, 0x2f
        /*0002*/ 	.short	(.L_1 - .L_0)
	.align		4
.L_0:
        /*0004*/ 	.word	index@(_Z6launchPjPcjPhS1_)
        /*0008*/ 	.word	0x00000010


	//----- nvinfo : EIATTR_FRAME_SIZE
	.align		4
.L_1:
        /*000c*/ 	.byte	0x04, 0x11
        /*000e*/ 	.short	(.L_3 - .L_2)
	.align		4
.L_2:
        /*0010*/ 	.word	index@(_Z6launchPjPcjPhS1_)
        /*0014*/ 	.word	0x00000000


	//----- nvinfo : EIATTR_MIN_STACK_SIZE
	.align		4
.L_3:
        /*0018*/ 	.byte	0x04, 0x12
        /*001a*/ 	.short	(.L_5 - .L_4)
	.align		4
.L_4:
        /*001c*/ 	.word	index@(_Z6launchPjPcjPhS1_)
        /*0020*/ 	.word	0x00000000
.L_5:


//--------------------- .nv.compat                --------------------------
	.section	.nv.compat,"",@"SHT_CUDA_COMPAT_INFO"
	.align	4
        /*0000*/ 	.byte	0x02, 0x09, 0x00, 0x00, 0x02, 0x02, 0x01, 0x00, 0x02, 0x05, 0x05, 0x00, 0x03, 0x07, 0x01, 0x01
        /*0010*/ 	.byte	0x02, 0x03, 0x00, 0x00, 0x02, 0x06, 0x01, 0x00, 0x04, 0x0b, 0x08, 0x00, 0x09, 0x00, 0x00, 0x00
        /*0020*/ 	.byte	0x00, 0x00, 0x00, 0x00


//--------------------- .nv.info._Z6launchPjPcjPhS1_ --------------------------
	.section	.nv.info._Z6launchPjPcjPhS1_,"",@"SHT_CUDA_INFO"
	.sectionflags	@""
	.align	4


	//----- nvinfo : EIATTR_CUDA_API_VERSION
	.align		4
        /*0000*/ 	.byte	0x04, 0x37
        /*0002*/ 	.short	(.L_7 - .L_6)
.L_6:
        /*0004*/ 	.word	0x00000082


	//----- nvinfo : EIATTR_KPARAM_INFO
	.align		4
.L_7:
        /*0008*/ 	.byte	0x04, 0x17
        /*000a*/ 	.short	(.L_9 - .L_8)
.L_8:
        /*000c*/ 	.word	0x00000000
        /*0010*/ 	.short	0x0004
        /*0012*/ 	.short	0x0020
        /*0014*/ 	.byte	0x00, 0xf5, 0x21, 0x00


	//----- nvinfo : EIATTR_KPARAM_INFO
	.align		4
.L_9:
        /*0018*/ 	.byte	0x04, 0x17
        /*001a*/ 	.short	(.L_11 - .L_10)
.L_10:
        /*001c*/ 	.word	0x00000000
        /*0020*/ 	.short	0x0003
        /*0022*/ 	.short	0x0018
        /*0024*/ 	.byte	0x00, 0xf5, 0x21, 0x00


	//----- nvinfo : EIATTR_KPARAM_INFO
	.align		4
.L_11:
        /*0028*/ 	.byte	0x04, 0x17
        /*002a*/ 	.short	(.L_13 - .L_12)
.L_12:
        /*002c*/ 	.word	0x00000000
        /*0030*/ 	.short	0x0002
        /*0032*/ 	.short	0x0010
        /*0034*/ 	.byte	0x00, 0xf0, 0x11, 0x00


	//----- nvinfo : EIATTR_KPARAM_INFO
	.align		4
.L_13:
        /*0038*/ 	.byte	0x04, 0x17
        /*003a*/ 	.short	(.L_15 - .L_14)
.L_14:
        /*003c*/ 	.word	0x00000000
        /*0040*/ 	.short	0x0001
        /*0042*/ 	.short	0x0008
        /*0044*/ 	.byte	0x00, 0xf5, 0x21, 0x00


	//----- nvinfo : EIATTR_KPARAM_INFO
	.align		4
.L_15:
        /*0048*/ 	.byte	0x04, 0x17
        /*004a*/ 	.short	(.L_17 - .L_16)
.L_16:
        /*004c*/ 	.word	0x00000000
        /*0050*/ 	.short	0x0000
        /*0052*/ 	.short	0x0000
        /*0054*/ 	.byte	0x00, 0xf5, 0x21, 0x00


	//----- nvinfo : EIATTR_SPARSE_MMA_MASK
	.align		4
.L_17:
        /*0058*/ 	.byte	0x03, 0x50
        /*005a*/ 	.short	0x0000


	//----- nvinfo : EIATTR_MAXREG_COUNT
	.align		4
        /*005c*/ 	.byte	0x03, 0x1b
        /*005e*/ 	.short	0x00ff


	//----- nvinfo : EIATTR_MERCURY_ISA_VERSION
	.align		4
        /*0060*/ 	.byte	0x03, 0x5f
        /*0062*/ 	.short	0x0101


	//----- nvinfo : EIATTR_VRC_CTA_INIT_COUNT
	.align		4
        /*0064*/ 	.byte	0x02, 0x4a
	.zero		1
	.zero		1


	//----- nvinfo : EIATTR_EXIT_INSTR_OFFSETS
	.align		4
        /*0068*/ 	.byte	0x04, 0x1c
        /*006a*/ 	.short	(.L_19 - .L_18)


	//   ....[0]....
.L_18:
        /*006c*/ 	.word	0x00000070


	//   ....[1]....
        /*0070*/ 	.word	0x00000440


	//----- nvinfo : EIATTR_CRS_STACK_SIZE
	.align		4
.L_19:
        /*0074*/ 	.byte	0x04, 0x1e
        /*0076*/ 	.short	(.L_21 - .L_20)
.L_20:
        /*0078*/ 	.word	0x00000000


	//----- nvinfo : EIATTR_CBANK_PARAM_SIZE
	.align		4
.L_21:
        /*007c*/ 	.byte	0x03, 0x19
        /*007e*/ 	.short	0x0028


	//----- nvinfo : EIATTR_PARAM_CBANK
	.align		4
        /*0080*/ 	.byte	0x04, 0x0a
        /*0082*/ 	.short	(.L_23 - .L_22)
	.align		4
.L_22:
        /*0084*/ 	.word	index@(.nv.constant0._Z6launchPjPcjPhS1_)
        /*0088*/ 	.short	0x0380
        /*008a*/ 	.short	0x0028


	//----- nvinfo : EIATTR_SW_WAR
	.align		4
.L_23:
        /*008c*/ 	.byte	0x04, 0x36
        /*008e*/ 	.short	(.L_25 - .L_24)
.L_24:
        /*0090*/ 	.word	0x00000008
.L_25:


//--------------------- .nv.callgraph             --------------------------
	.section	.nv.callgraph,"",@"SHT_CUDA_CALLGRAPH"
	.align	4
	.sectionentsize	8
	.align		4
        /*0000*/ 	.word	0x00000000
	.align		4
        /*0004*/ 	.word	0xffffffff
	.align		4
        /*0008*/ 	.word	0x00000000
	.align		4
        /*000c*/ 	.word	0xfffffffe
	.align		4
        /*0010*/ 	.word	0x00000000
	.align		4
        /*0014*/ 	.word	0xfffffffd
	.align		4
        /*0018*/ 	.word	0x00000000
	.align		4
        /*001c*/ 	.word	0xfffffffc


//--------------------- .text._Z6launchPjPcjPhS1_ --------------------------
	.section	.text._Z6launchPjPcjPhS1_,"ax",@progbits
	.align	128
        .global         _Z6launchPjPcjPhS1_
        .type           _Z6launchPjPcjPhS1_,@function
        .size           _Z6launchPjPcjPhS1_,(.L_x_6 - _Z6launchPjPcjPhS1_)
        .other          _Z6launchPjPcjPhS1_,@"STO_CUDA_ENTRY STV_DEFAULT"
_Z6launchPjPcjPhS1_:
.text._Z6launchPjPcjPhS1_:
[----:B------:R-:W-:Y:S01]  /*0000*/  LDC R1, c[0x0][0x37c] ;  /* 0x0000df00ff017b82 */ /* 0x000fe20000000800 */
[----:B------:R-:W0:Y:S07]  /*0010*/  S2R R0, SR_TID.X ;  /* 0x0000000000007919 */ /* 0x000e2e0000002100 */
[----:B------:R-:W0:Y:S01]  /*0020*/  S2UR UR4, SR_CTAID.X ;  /* 0x00000000000479c3 */ /* 0x000e220000002500 */
[----:B------:R-:W1:Y:S07]  /*0030*/  LDCU UR5, c[0x0][0x390] ;  /* 0x00007200ff0577ac */ /* 0x000e6e0008000800 */
[----:B------:R-:W0:Y:S02]  /*0040*/  LDC R5, c[0x0][0x360] ;  /* 0x0000d800ff057b82 */ /* 0x000e240000000800 */
[----:B0-----:R-:W-:-:S05]  /*0050*/  IMAD R0, R5, UR4, R0 ;  /* 0x0000000405007c24 */ /* 0x001fca000f8e0200 */
[----:B-1----:R-:W-:-:S13]  /*0060*/  ISETP.GE.U32.AND P0, PT, R0, UR5, PT ;  /* 0x0000000500007c0c */ /* 0x002fda000bf06070 */
[----:B------:R-:W-:Y:S05]  /*0070*/  @P0 EXIT ;  /* 0x000000000000094d */ /* 0x000fea0003800000 */
[----:B------:R-:W0:Y:S01]  /*0080*/  LDCU UR4, c[0x0][0x370] ;  /* 0x00006e00ff0477ac */ /* 0x000e220008000800 */
[----:B------:R-:W1:Y:S01]  /*0090*/  LDCU.64 UR6, c[0x0][0x358] ;  /* 0x00006b00ff0677ac */ /* 0x000e620008000a00 */
[----:B------:R-:W2:Y:S01]  /*00a0*/  LDCU UR10, c[0x0][0x390] ;  /* 0x00007200ff0a77ac */ /* 0x000ea20008000800 */
[----:B------:R-:W3:Y:S01]  /*00b0*/  LDCU.64 UR12, c[0x0][0x388] ;  /* 0x00007100ff0c77ac */ /* 0x000ee20008000a00 */
[----:B------:R-:W4:Y:S01]  /*00c0*/  LDCU.64 UR14, c[0x0][0x398] ;  /* 0x00007300ff0e77ac */ /* 0x000f220008000a00 */
[----:B0-----:R-:W-:Y:S01]  /*00d0*/  IMAD R5, R5, UR4, RZ ;  /* 0x0000000405057c24 */ /* 0x001fe2000f8e02ff */
[----:B-1----:R-:W0:Y:S06]  /*00e0*/  LDCU.64 UR8, c[0x0][0x380] ;  /* 0x00007000ff0877ac */ /* 0x002e2c0008000a00 */
.L_x_4:
[----:B------:R-:W1:Y:S02]  /*00f0*/  LDCU.64 UR4, c[0x0][0x388] ;  /* 0x00007100ff0477ac */ /* 0x000e640008000a00 */
[----:B-1----:R-:W-:-:S04]  /*0100*/  IADD3 R2, P0, PT, R0, UR4, RZ ;  /* 0x0000000400027c10 */ /* 0x002fc8000ff1e0ff */
[----:B------:R-:W-:-:S05]  /*0110*/  LEA.HI.X.SX32 R3, R0, UR5, 0x1, P0 ;  /* 0x0000000500037c11 */ /* 0x000fca00080f0eff */
[----:B------:R-:W5:Y:S01]  /*0120*/  LDG.E.U8 R2, desc[UR6][R2.64] ;  /* 0x0000000602027981 */ /* 0x000f62000c1e1100 */
[----:B------:R-:W-:Y:S01]  /*0130*/  BSSY.RECONVERGENT B0, `(.L_x_0) ;  /* 0x000002c000007945 */ /* 0x000fe20003800200 */
[----:B-----5:R-:W-:-:S13]  /*0140*/  ISETP.NE.AND P0, PT, R2, 0x4e, PT ;  /* 0x0000004e0200780c */ /* 0x020fda0003f05270 */
[----:B------:R-:W-:Y:S05]  /*0150*/  @!P0 BRA `(.L_x_1) ;  /* 0x0000000000a48947 */ /* 0x000fea0003800000 */
[----:B------:R-:W1:Y:S01]  /*0160*/  LDCU.64 UR4, c[0x0][0x398] ;  /* 0x00007300ff0477ac */ /* 0x000e620008000a00 */
[----:B------:R-:W-:-:S04]  /*0170*/  PRMT R2, R2, 0x8880, RZ ;  /* 0x0000888002027816 */ /* 0x000fc800000000ff */
[----:B-1----:R-:W-:-:S04]  /*0180*/  IADD3 R6, P0, PT, R2, UR4, RZ ;  /* 0x0000000402067c10 */ /* 0x002fc8000ff1e0ff */
[----:B------:R-:W-:Y:S02]  /*0190*/  LEA.HI.X.SX32 R7, R2, UR5, 0x1, P0 ;  /* 0x0000000502077c11 */ /* 0x000fe400080f0eff */
[----:B------:R-:W1:Y:S03]  /*01a0*/  LDC.64 R2, c[0x0][0x380] ;  /* 0x0000e000ff027b82 */ /* 0x000e660000000a00 */
[----:B------:R-:W5:Y:S01]  /*01b0*/  LDG.E.U8 R6, desc[UR6][R6.64] ;  /* 0x0000000606067981 */ /* 0x000f62000c1e1100 */
[----:B------:R-:W-:Y:S01]  /*01c0*/  BSSY.RECONVERGENT B1, `(.L_x_1) ;  /* 0x0000022000017945 */ /* 0x000fe20003800200 */
[----:B------:R-:W-:Y:S01]  /*01d0*/  IMAD.MOV.U32 R4, RZ, RZ, R0 ;  /* 0x000000ffff047224 */ /* 0x000fe200078e0000 */
[----:B-----5:R-:W-:-:S05]  /*01e0*/  IADD3 R9, P0, PT, R6, -0x1, RZ ;  /* 0xffffffff06097810 */ /* 0x020fca0007f1e0ff */
[----:B-1----:R-:W-:-:S08]  /*01f0*/  IMAD.X R10, RZ, RZ, -0x1, P0 ;  /* 0xffffffffff0a7424 */ /* 0x002fd000000e06ff */
.L_x_3:
[----:B0-----:R-:W-:-:S04]  /*0200*/  LEA R8, P0, R9, UR8, 0x2 ;  /* 0x0000000809087c11 */ /* 0x001fc8000f8010ff */
[----:B------:R-:W-:-:S05]  /*0210*/  LEA.HI.X R9, R9, UR9, R10, 0x2, P0 ;  /* 0x0000000909097c11 */ /* 0x000fca00080f140a */
[----:B------:R-:W5:Y:S02]  /*0220*/  LDG.E R8, desc[UR6][R8.64] ;  /* 0x0000000608087981 */ /* 0x000f64000c1e1900 */
[----:B-----5:R-:W-:-:S04]  /*0230*/  IMAD R13, R8, 0x5, RZ ;  /* 0x00000005080d7824 */ /* 0x020fc800078e02ff */
[----:B------:R-:W-:-:S06]  /*0240*/  IMAD.WIDE R6, R13, 0x4, R2 ;  /* 0x000000040d067825 */ /* 0x000fcc00078e0202 */
[----:B------:R-:W5:Y:S01]  /*0250*/  LDG.E R6, desc[UR6][R6.64+0x10] ;  /* 0x0000100606067981 */ /* 0x000f62000c1e1900 */
[----:B------:R-:W-:Y:S01]  /*0260*/  IMAD.MOV.U32 R12, RZ, RZ, 0x31 ;  /* 0x00000031ff0c7424 */ /* 0x000fe200078e00ff */
[----:B-----5:R-:W-:-:S13]  /*0270*/  ISETP.NE.AND P0, PT, R6, RZ, PT ;  /* 0x000000ff0600720c */ /* 0x020fda0003f05270 */
[----:B------:R-:W0:Y:S01]  /*0280*/  @P0 LDC.64 R10, c[0x0][0x3a0] ;  /* 0x0000e800ff0a0b82 */ /* 0x000e220000000a00 */
[----:B------:R-:W-:Y:S01]  /*0290*/  @P0 PRMT R7, R12, 0x7610, R7 ;  /* 0x000076100c070816 */ /* 0x000fe20000000007 */
[----:B------:R-:W-:Y:S01]  /*02a0*/  VIADD R12, R4, 0x1 ;  /* 0x00000001040c7836 */ /* 0x000fe20000000000 */
[----:B0-----:R-:W-:-:S04]  /*02b0*/  @P0 IADD3 R10, P1, PT, R6, R10, RZ ;  /* 0x0000000a060a0210 */ /* 0x001fc80007f3e0ff */
[----:B------:R-:W-:-:S05]  /*02c0*/  @P0 LEA.HI.X.SX32 R11, R6, R11, 0x1, P1 ;  /* 0x0000000b060b0211 */ /* 0x000fca00008f0eff */
[----:B------:R0:W-:Y:S01]  /*02d0*/  @P0 STG.E.U8 desc[UR6][R10.64+-0x1], R7 ;  /* 0xffffff070a000986 */ /* 0x0001e2000c101106 */
[----:B------:R-:W-:-:S04]  /*02e0*/  ISETP.NE.AND P0, PT, R8, RZ, PT ;  /* 0x000000ff0800720c */ /* 0x000fc80003f05270 */
[----:B--2---:R-:W-:-:S13]  /*02f0*/  ISETP.GT.U32.OR P0, PT, R12, UR10, !P0 ;  /* 0x0000000a0c007c0c */ /* 0x004fda000c704470 */
[----:B0-----:R-:W-:Y:S05]  /*0300*/  @P0 BRA `(.L_x_2) ;  /* 0x0000000000340947 */ /* 0x001fea0003800000 */
[----:B---3--:R-:W-:-:S04]  /*0310*/  IADD3 R6, P0, PT, R4, UR12, RZ ;  /* 0x0000000c04067c10 */ /* 0x008fc8000ff1e0ff */
[----:B------:R-:W-:-:S06]  /*0320*/  LEA.HI.X.SX32 R7, R4, UR13, 0x1, P0 ;  /* 0x0000000d04077c11 */ /* 0x000fcc00080f0eff */
[----:B------:R-:W2:Y:S02]  /*0330*/  LDG.E.S8 R7, desc[UR6][R6.64+0x1] ;  /* 0x0000010606077981 */ /* 0x000ea4000c1e1300 */
[----:B--2---:R-:W-:-:S04]  /*0340*/  ISETP.GE.AND P0, PT, R7, 0x41, PT ;  /* 0x000000410700780c */ /* 0x004fc80003f06270 */
[----:B------:R-:W-:-:S13]  /*0350*/  ISETP.EQ.OR P0, PT, R7, 0x4e, !P0 ;  /* 0x0000004e0700780c */ /* 0x000fda0004702670 */
[----:B------:R-:W-:Y:S05]  /*0360*/  @P0 BRA `(.L_x_2) ;  /* 0x00000000001c0947 */ /* 0x000fea0003800000 */
[----:B----4-:R-:W-:-:S04]  /*0370*/  IADD3 R6, P0, PT, R7, UR14, RZ ;  /* 0x0000000e07067c10 */ /* 0x010fc8000ff1e0ff */
[----:B------:R-:W-:-:S05]  /*0380*/  LEA.HI.X.SX32 R7, R7, UR15, 0x1, P0 ;  /* 0x0000000f07077c11 */ /* 0x000fca00080f0eff */
[----:B------:R-:W2:Y:S01]  /*0390*/  LDG.E.U8 R6, desc[UR6][R6.64] ;  /* 0x0000000606067981 */ /* 0x000ea2000c1e1100 */
[----:B------:R-:W-:Y:S01]  /*03a0*/  IMAD.MOV.U32 R4, RZ, RZ, R12 ;  /* 0x000000ffff047224 */ /* 0x000fe200078e000c */
[----:B--2---:R-:W-:-:S04]  /*03b0*/  IADD3 R9, PT, PT, R13, -0x1, R6 ;  /* 0xffffffff0d097810 */ /* 0x004fc80007ffe006 */
[----:B------:R-:W-:Y:S01]  /*03c0*/  SHF.R.S32.HI R10, RZ, 0x1f, R9 ;  /* 0x0000001fff0a7819 */ /* 0x000fe20000011409 */
[----:B------:R-:W-:Y:S06]  /*03d0*/  BRA `(.L_x_3) ;  /* 0xfffffffc00887947 */ /* 0x000fec000383ffff */
.L_x_2:
[----:B---34-:R-:W-:Y:S05]  /*03e0*/  BSYNC.RECONVERGENT B1 ;  /* 0x0000000000017941 */ /* 0x018fea0003800200 */
.L_x_1:
[----:B0-234-:R-:W-:Y:S05]  /*03f0*/  BSYNC.RECONVERGENT B0 ;  /* 0x0000000000007941 */ /* 0x01dfea0003800200 */
.L_x_0:
[----:B------:R-:W0:Y:S01]  /*0400*/  LDCU UR4, c[0x0][0x390] ;  /* 0x00007200ff0477ac */ /* 0x000e220008000800 */
[----:B------:R-:W-:-:S05]  /*0410*/  IMAD.IADD R0, R5, 0x1, R0 ;  /* 0x0000000105007824 */ /* 0x000fca00078e0200 */
[----:B0-----:R-:W-:-:S13]  /*0420*/  ISETP.GE.U32.AND P0, PT, R0, UR4, PT ;  /* 0x0000000400007c0c */ /* 0x001fda000bf06070 */
[----:B------:R-:W-:Y:S05]  /*0430*/  @!P0 BRA `(.L_x_4) ;  /* 0xfffffffc002c8947 */ /* 0x000fea000383ffff */
[----:B------:R-:W-:Y:S05]  /*0440*/  EXIT ;  /* 0x000000000000794d */ /* 0x000fea0003800000 */
.L_x_5:
[----:B------:R-:W-:-:S00]  /*0450*/  BRA `(.L_x_5) ;  /* 0xfffffffc00fc7947 */ /* 0x000fc0000383ffff */
[----:B------:R-:W-:-:S00]  /*0460*/  NOP ;  /* 0x0000000000007918 */ /* 0x000fc00000000000 */
        /* <DEDUP_REMOVED lines=9> */
.L_x_6:


//--------------------- .nv.shared.reserved.0     --------------------------
	.section	.nv.shared.reserved.0,"aw",@nobits
	.weak		__nv_reservedSMEM_offset_0_alias
	.size		__nv_reservedSMEM_offset_0_alias, 0, 64
	.other		__nv_reservedSMEM_offset_0_alias,@"STO_CUDA_RESERVED_SHARED STV_DEFAULT"
__nv_reservedSMEM_offset_0_alias:
	.zero		0
	.zero		64


//--------------------- .nv.constant0._Z6launchPjPcjPhS1_ --------------------------
	.section	.nv.constant0._Z6launchPjPcjPhS1_,"a",@progbits
	.sectionflags	@""
	.align	4
.nv.constant0._Z6launchPjPcjPhS1_:
	.zero		936


//--------------------- SYMBOLS --------------------------

	.type		.nv.reservedSmem.offset0,@object
	.size		.nv.reservedSmem.offset0,0x4
